//
// Generated by NVIDIA NVVM Compiler
//
// Compiler Build ID: CL-36424714
// Cuda compilation tools, release 13.0, V13.0.88
// Based on NVVM 20.0.0
//

.version 9.0
.target sm_100
.address_size 64

	// .globl	_Z26elementwiseadd_fp32_kernelILi1024EEvPKfS1_Pfi

.visible .entry _Z26elementwiseadd_fp32_kernelILi1024EEvPKfS1_Pfi(
	.param .u64 .ptr .align 1 _Z26elementwiseadd_fp32_kernelILi1024EEvPKfS1_Pfi_param_0,
	.param .u64 .ptr .align 1 _Z26elementwiseadd_fp32_kernelILi1024EEvPKfS1_Pfi_param_1,
	.param .u64 .ptr .align 1 _Z26elementwiseadd_fp32_kernelILi1024EEvPKfS1_Pfi_param_2,
	.param .u32 _Z26elementwiseadd_fp32_kernelILi1024EEvPKfS1_Pfi_param_3
)
{
	.reg .pred 	%p<3>;
	.reg .b32 	%r<18>;
	.reg .b32 	%f<13>;
	.reg .b64 	%rd<11>;

	ld.param.u64 	%rd4, [_Z26elementwiseadd_fp32_kernelILi1024EEvPKfS1_Pfi_param_0];
	ld.param.u64 	%rd5, [_Z26elementwiseadd_fp32_kernelILi1024EEvPKfS1_Pfi_param_1];
	ld.param.u64 	%rd6, [_Z26elementwiseadd_fp32_kernelILi1024EEvPKfS1_Pfi_param_2];
	ld.param.u32 	%r8, [_Z26elementwiseadd_fp32_kernelILi1024EEvPKfS1_Pfi_param_3];
	mov.u32 	%r9, %ctaid.x;
	shl.b32 	%r10, %r9, 10;
	add.s32 	%r1, %r10, 1024;
	mov.u32 	%r11, %tid.x;
	shl.b32 	%r12, %r11, 2;
	add.s32 	%r17, %r10, %r12;
	min.s32 	%r13, %r1, %r8;
	setp.le.s32 	%p1, %r13, %r17;
	@%p1 bra 	$L__BB0_3;
	mov.u32 	%r14, %ctaid.y;
	mul.lo.s32 	%r3, %r8, %r14;
	mov.u32 	%r15, %ntid.x;
	shl.b32 	%r4, %r15, 2;
	cvta.to.global.u64 	%rd1, %rd4;
	cvta.to.global.u64 	%rd2, %rd5;
	cvta.to.global.u64 	%rd3, %rd6;
$L__BB0_2:
	add.s32 	%r16, %r17, %r3;
	mul.wide.s32 	%rd7, %r16, 4;
	add.s64 	%rd8, %rd1, %rd7;
	ld.global.nc.v4.f32 	{%f1, %f2, %f3, %f4}, [%rd8];
	add.s64 	%rd9, %rd2, %rd7;
	ld.global.nc.v4.f32 	{%f5, %f6, %f7, %f8}, [%rd9];
	add.f32 	%f9, %f1, %f5;
	add.f32 	%f10, %f2, %f6;
	add.f32 	%f11, %f3, %f7;
	add.f32 	%f12, %f4, %f8;
	add.s64 	%rd10, %rd3, %rd7;
	st.global.v4.f32 	[%rd10], {%f9, %f10, %f11, %f12};
	add.s32 	%r17, %r17, %r4;
	setp.lt.s32 	%p2, %r17, %r13;
	@%p2 bra 	$L__BB0_2;
$L__BB0_3:
	ret;

}


// ===== COMPILED SASS (sm_100) =====

	.target	sm_100

	.elftype	@"ET_EXEC"


//--------------------- .note.nv.tkinfo           --------------------------
	.section	.note.nv.tkinfo,"",@"SHT_NOTE"
	.sectionflags	@"SHF_NOTE_NV_TKINFO"
	.tkinfo
        /*0018*/ 	.word	0x00000002
        /*0030*/ 	.string	""
        /*0030*/ 	.string	"ptxas"
        /*0030*/ 	.string	"Cuda compilation tools, release 13.0, V13.0.88"
        /*0030*/ 	.string	"Build cuda_13.0.r13.0/compiler.36424714_0"
        /*0030*/ 	.string	"-arch sm_100 -m 64 "



//--------------------- .note.nv.cuinfo           --------------------------
	.section	.note.nv.cuinfo,"",@"SHT_NOTE"
	.sectionflags	@"SHF_NOTE_NV_CUINFO"
        /*0018*/ 	.short	0x0002
        /*001a*/ 	.short	0x0064
        /*001c*/ 	.short	0x0082
	.zero		2


//--------------------- .nv.info                  --------------------------
	.section	.nv.info,"",@"SHT_CUDA_INFO"
	.align	4


	//----- nvinfo : EIATTR_REGCOUNT
	.align		4
        /*0000*/ 	.byte	0x04, 0x2f
        /*0002*/ 	.short	(.L_1 - .L_0)
	.align		4
.L_0:
        /*0004*/ 	.word	index@(_Z26elementwiseadd_fp32_kernelILi1024EEvPKfS1_Pfi)
        /*0008*/ 	.word	0x0000001a


	//----- nvinfo : EIATTR_FRAME_SIZE
	.align		4
.L_1:
        /*000c*/ 	.byte	0x04, 0x11
        /*000e*/ 	.short	(.L_3 - .L_2)
	.align		4
.L_2:
        /*0010*/ 	.word	index@(_Z26elementwiseadd_fp32_kernelILi1024EEvPKfS1_Pfi)
        /*0014*/ 	.word	0x00000000


	//----- nvinfo : EIATTR_MIN_STACK_SIZE
	.align		4
.L_3:
        /*0018*/ 	.byte	0x04, 0x12
        /*001a*/ 	.short	(.L_5 - .L_4)
	.align		4
.L_4:
        /*001c*/ 	.word	index@(_Z26elementwiseadd_fp32_kernelILi1024EEvPKfS1_Pfi)
        /*0020*/ 	.word	0x00000000
.L_5:


//--------------------- .nv.compat                --------------------------
	.section	.nv.compat,"",@"SHT_CUDA_COMPAT_INFO"
	.align	4
        /*0000*/ 	.byte	0x02, 0x09, 0x00, 0x00, 0x02, 0x02, 0x01, 0x00, 0x02, 0x05, 0x05, 0x00, 0x03, 0x07, 0x01, 0x01
        /*0010*/ 	.byte	0x02, 0x03, 0x00, 0x00, 0x02, 0x06, 0x01, 0x00, 0x04, 0x0b, 0x08, 0x00, 0x09, 0x00, 0x00, 0x00
        /*0020*/ 	.byte	0x00, 0x00, 0x00, 0x00


//--------------------- .nv.info._Z26elementwiseadd_fp32_kernelILi1024EEvPKfS1_Pfi --------------------------
	.section	.nv.info._Z26elementwiseadd_fp32_kernelILi1024EEvPKfS1_Pfi,"",@"SHT_CUDA_INFO"
	.sectionflags	@""
	.align	4


	//----- nvinfo : EIATTR_CUDA_API_VERSION
	.align		4
        /*0000*/ 	.byte	0x04, 0x37
        /*0002*/ 	.short	(.L_7 - .L_6)
.L_6:
        /*0004*/ 	.word	0x00000082


	//----- nvinfo : EIATTR_KPARAM_INFO
	.align		4
.L_7:
        /*0008*/ 	.byte	0x04, 0x17
        /*000a*/ 	.short	(.L_9 - .L_8)
.L_8:
        /*000c*/ 	.word	0x00000000
        /*0010*/ 	.short	0x0003
        /*0012*/ 	.short	0x0018
        /*0014*/ 	.byte	0x00, 0xf0, 0x11, 0x00


	//----- nvinfo : EIATTR_KPARAM_INFO
	.align		4
.L_9:
        /*0018*/ 	.byte	0x04, 0x17
        /*001a*/ 	.short	(.L_11 - .L_10)
.L_10:
        /*001c*/ 	.word	0x00000000
        /*0020*/ 	.short	0x0002
        /*0022*/ 	.short	0x0010
        /*0024*/ 	.byte	0x00, 0xf5, 0x21, 0x00


	//----- nvinfo : EIATTR_KPARAM_INFO
	.align		4
.L_11:
        /*0028*/ 	.byte	0x04, 0x17
        /*002a*/ 	.short	(.L_13 - .L_12)
.L_12:
        /*002c*/ 	.word	0x00000000
        /*0030*/ 	.short	0x0001
        /*0032*/ 	.short	0x0008
        /*0034*/ 	.byte	0x00, 0xf5, 0x21, 0x00


	//----- nvinfo : EIATTR_KPARAM_INFO
	.align		4
.L_13:
        /*0038*/ 	.byte	0x04, 0x17
        /*003a*/ 	.short	(.L_15 - .L_14)
.L_14:
        /*003c*/ 	.word	0x00000000
        /*0040*/ 	.short	0x0000
        /*0042*/ 	.short	0x0000
        /*0044*/ 	.byte	0x00, 0xf5, 0x21, 0x00


	//----- nvinfo : EIATTR_SPARSE_MMA_MASK
	.align		4
.L_15:
        /*0048*/ 	.byte	0x03, 0x50
        /*004a*/ 	.short	0x0000


	//----- nvinfo : EIATTR_MAXREG_COUNT
	.align		4
        /*004c*/ 	.byte	0x03, 0x1b
        /*004e*/ 	.short	0x00ff


	//----- nvinfo : EIATTR_MERCURY_ISA_VERSION
	.align		4
        /*0050*/ 	.byte	0x03, 0x5f
        /*0052*/ 	.short	0x0101


	//----- nvinfo : EIATTR_VRC_CTA_INIT_COUNT
	.align		4
        /*0054*/ 	.byte	0x02, 0x4a
	.zero		1
	.zero		1


	//----- nvinfo : EIATTR_EXIT_INSTR_OFFSETS
	.align		4
        /*0058*/ 	.byte	0x04, 0x1c
        /*005a*/ 	.short	(.L_17 - .L_16)


	//   ....[0]....
.L_16:
        /*005c*/ 	.word	0x00000080


	//   ....[1]....
        /*0060*/ 	.word	0x000001e0


	//----- nvinfo : EIATTR_CRS_STACK_SIZE
	.align		4
.L_17:
        /*0064*/ 	.byte	0x04, 0x1e
        /*0066*/ 	.short	(.L_19 - .L_18)
.L_18:
        /*0068*/ 	.word	0x00000000


	//----- nvinfo : EIATTR_CBANK_PARAM_SIZE
	.align		4
.L_19:
        /*006c*/ 	.byte	0x03, 0x19
        /*006e*/ 	.short	0x001c


	//----- nvinfo : EIATTR_PARAM_CBANK
	.align		4
        /*0070*/ 	.byte	0x04, 0x0a
        /*0072*/ 	.short	(.L_21 - .L_20)
	.align		4
.L_20:
        /*0074*/ 	.word	index@(.nv.constant0._Z26elementwiseadd_fp32_kernelILi1024EEvPKfS1_Pfi)
        /*0078*/ 	.short	0x0380
        /*007a*/ 	.short	0x001c


	//----- nvinfo : EIATTR_SW_WAR
	.align		4
.L_21:
        /*007c*/ 	.byte	0x04, 0x36
        /*007e*/ 	.short	(.L_23 - .L_22)
.L_22:
        /*0080*/ 	.word	0x00000008
.L_23:


//--------------------- .nv.callgraph             --------------------------
	.section	.nv.callgraph,"",@"SHT_CUDA_CALLGRAPH"
	.align	4
	.sectionentsize	8
	.align		4
        /*0000*/ 	.word	0x00000000
	.align		4
        /*0004*/ 	.word	0xffffffff
	.align		4
        /*0008*/ 	.word	0x00000000
	.align		4
        /*000c*/ 	.word	0xfffffffe
	.align		4
        /*0010*/ 	.word	0x00000000
	.align		4
        /*0014*/ 	.word	0xfffffffd
	.align		4
        /*0018*/ 	.word	0x00000000
	.align		4
        /*001c*/ 	.word	0xfffffffc


//--------------------- .text._Z26elementwiseadd_fp32_kernelILi1024EEvPKfS1_Pfi --------------------------
	.section	.text._Z26elementwiseadd_fp32_kernelILi1024EEvPKfS1_Pfi,"ax",@progbits
	.align	128
        .global         _Z26elementwiseadd_fp32_kernelILi1024EEvPKfS1_Pfi
        .type           _Z26elementwiseadd_fp32_kernelILi1024EEvPKfS1_Pfi,@function
        .size           _Z26elementwiseadd_fp32_kernelILi1024EEvPKfS1_Pfi,(.L_x_2 - _Z26elementwiseadd_fp32_kernelILi1024EEvPKfS1_Pfi)
        .other          _Z26elementwiseadd_fp32_kernelILi1024EEvPKfS1_Pfi,@"STO_CUDA_ENTRY STV_DEFAULT"
_Z26elementwiseadd_fp32_kernelILi1024EEvPKfS1_Pfi:
.text._Z26elementwiseadd_fp32_kernelILi1024EEvPKfS1_Pfi:
[----:B------:R-:W-:Y:S01]  /*0000*/  LDC R1, c[0x0][0x37c] ;  /* 0x0000df00ff017b82 */ /* 0x000fe20000000800 */
[----:B------:R-:W0:Y:S07]  /*0010*/  S2R R3, SR_CTAID.X ;  /* 0x0000000000037919 */ /* 0x000e2e0000002500 */
[----:B------:R-:W1:Y:S01]  /*0020*/  LDC R0, c[0x0][0x398] ;  /* 0x0000e600ff007b82 */ /* 0x000e620000000800 */
[----:B------:R-:W2:Y:S01]  /*0030*/  S2R R2, SR_TID.X ;  /* 0x0000000000027919 */ /* 0x000ea20000002100 */
[----:B0-----:R-:W-:-:S04]  /*0040*/  SHF.L.U32 R3, R3, 0xa, RZ ;  /* 0x0000000a03037819 */ /* 0x001fc800000006ff */
[----:B--2---:R-:W-:Y:S02]  /*0050*/  LEA R5, R2, R3, 0x2 ;  /* 0x0000000302057211 */ /* 0x004fe400078e10ff */
[----:B-1----:R-:W-:-:S04]  /*0060*/  VIADDMNMX R16, R3, 0x400, R0, PT ;  /* 0x0000040003107846 */ /* 0x002fc80003800100 */
[----:B------:R-:W-:-:S13]  /*0070*/  ISETP.GT.AND P0, PT, R16, R5, PT ;  /* 0x000000051000720c */ /* 0x000fda0003f04270 */
[----:B------:R-:W-:Y:S05]  /*0080*/  @!P0 EXIT ;  /* 0x000000000000894d */ /* 0x000fea0003800000 */
[----:B------:R-:W0:Y:S01]  /*0090*/  S2UR UR4, SR_CTAID.Y ;  /* 0x00000000000479c3 */ /* 0x000e220000002600 */
[----:B------:R-:W-:Y:S01]  /*00a0*/  MOV R21, R5 ;  /* 0x0000000500157202 */ /* 0x000fe20000000f00 */
[----:B------:R-:W1:Y:S06]  /*00b0*/  LDCU.64 UR6, c[0x0][0x358] ;  /* 0x00006b00ff0677ac */ /* 0x000e6c0008000a00 */
[----:B------:R-:W2:Y:S08]  /*00c0*/  LDC R17, c[0x0][0x360] ;  /* 0x0000d800ff117b82 */ /* 0x000eb00000000800 */
[----:B------:R-:W3:Y:S08]  /*00d0*/  LDC.64 R2, c[0x0][0x390] ;  /* 0x0000e400ff027b82 */ /* 0x000ef00000000a00 */
[----:B------:R-:W4:Y:S08]  /*00e0*/  LDC.64 R12, c[0x0][0x380] ;  /* 0x0000e000ff0c7b82 */ /* 0x000f300000000a00 */
[----:B-1----:R-:W0:Y:S02]  /*00f0*/  LDC.64 R14, c[0x0][0x388] ;  /* 0x0000e200ff0e7b82 */ /* 0x002e240000000a00 */
.L_x_0:
[----:B0-----:R-:W-:-:S04]  /*0100*/  IMAD R23, R0, UR4, R21 ;  /* 0x0000000400177c24 */ /* 0x001fc8000f8e0215 */
[----:B------:R-:W-:-:S04]  /*0110*/  IMAD.WIDE R8, R23, 0x4, R14 ;  /* 0x0000000417087825 */ /* 0x000fc800078e020e */
[----:B----4-:R-:W-:Y:S02]  /*0120*/  IMAD.WIDE R18, R23, 0x4, R12 ;  /* 0x0000000417127825 */ /* 0x010fe400078e020c */
[----:B-1----:R-:W4:Y:S04]  /*0130*/  LDG.E.128.CONSTANT R8, desc[UR6][R8.64] ;  /* 0x0000000608087981 */ /* 0x002f28000c1e9d00 */
[----:B------:R-:W4:Y:S01]  /*0140*/  LDG.E.128.CONSTANT R4, desc[UR6][R18.64] ;  /* 0x0000000612047981 */ /* 0x000f22000c1e9d00 */
[----:B--2---:R-:W-:-:S04]  /*0150*/  LEA R21, R17, R21, 0x2 ;  /* 0x0000001511157211 */ /* 0x004fc800078e10ff */
[----:B------:R-:W-:Y:S01]  /*0160*/  ISETP.GE.AND P0, PT, R21, R16, PT ;  /* 0x000000101500720c */ /* 0x000fe20003f06270 */
[----:B----4-:R-:W-:Y:S01]  /*0170*/  FADD R6, R6, R10 ;  /* 0x0000000a06067221 */ /* 0x010fe20000000000 */
[----:B------:R-:W-:Y:S01]  /*0180*/  FADD R7, R7, R11 ;  /* 0x0000000b07077221 */ /* 0x000fe20000000000 */
[----:B------:R-:W-:Y:S01]  /*0190*/  FADD R4, R4, R8 ;  /* 0x0000000804047221 */ /* 0x000fe20000000000 */
[----:B------:R-:W-:Y:S01]  /*01a0*/  FADD R5, R5, R9 ;  /* 0x0000000905057221 */ /* 0x000fe20000000000 */
[----:B---3--:R-:W-:-:S05]  /*01b0*/  IMAD.WIDE R10, R23, 0x4, R2 ;  /* 0x00000004170a7825 */ /* 0x008fca00078e0202 */
[----:B------:R1:W-:Y:S03]  /*01c0*/  STG.E.128 desc[UR6][R10.64], R4 ;  /* 0x000000040a007986 */ /* 0x0003e6000c101d06 */
[----:B------:R-:W-:Y:S05]  /*01d0*/  @!P0 BRA `(.L_x_0) ;  /* 0xfffffffc00c88947 */ /* 0x000fea000383ffff */
[----:B------:R-:W-:Y:S05]  /*01e0*/  EXIT ;  /* 0x000000000000794d */ /* 0x000fea0003800000 */
.L_x_1:
[----:B------:R-:W-:-:S00]  /*01f0*/  BRA `(.L_x_1) ;  /* 0xfffffffc00fc7947 */ /* 0x000fc0000383ffff */
[----:B------:R-:W-:-:S00]  /*0200*/  NOP ;  /* 0x0000000000007918 */ /* 0x000fc00000000000 */
[----:B------:R-:W-:-:S00]  /*0210*/  NOP ;  /* 0x0000000000007918 */ /* 0x000fc00000000000 */
[----:B------:R-:W-:-:S00]  /*0220*/  NOP ;  /* 0x0000000000007918 */ /* 0x000fc00000000000 */
[----:B------:R-:W-:-:S00]  /*0230*/  NOP ;  /* 0x0000000000007918 */ /* 0x000fc00000000000 */
[----:B------:R-:W-:-:S00]  /*0240*/  NOP ;  /* 0x0000000000007918 */ /* 0x000fc00000000000 */
[----:B------:R-:W-:-:S00]  /*0250*/  NOP ;  /* 0x0000000000007918 */ /* 0x000fc00000000000 */
[----:B------:R-:W-:-:S00]  /*0260*/  NOP ;  /* 0x0000000000007918 */ /* 0x000fc00000000000 */
[----:B------:R-:W-:-:S00]  /*0270*/  NOP ;  /* 0x0000000000007918 */ /* 0x000fc00000000000 */
.L_x_2:


//--------------------- .nv.shared.reserved.0     --------------------------
	.section	.nv.shared.reserved.0,"aw",@nobits
	.weak		__nv_reservedSMEM_offset_0_alias
	.size		__nv_reservedSMEM_offset_0_alias, 0, 64
	.other		__nv_reservedSMEM_offset_0_alias,@"STO_CUDA_RESERVED_SHARED STV_DEFAULT"
__nv_reservedSMEM_offset_0_alias:
	.zero		0
	.zero		64


//--------------------- .nv.constant0._Z26elementwiseadd_fp32_kernelILi1024EEvPKfS1_Pfi --------------------------
	.section	.nv.constant0._Z26elementwiseadd_fp32_kernelILi1024EEvPKfS1_Pfi,"a",@progbits
	.sectionflags	@""
	.align	4
.nv.constant0._Z26elementwiseadd_fp32_kernelILi1024EEvPKfS1_Pfi:
	.zero		924


//--------------------- SYMBOLS --------------------------

	.type		.nv.reservedSmem.offset0,@object
	.size		.nv.reservedSmem.offset0,0x4
